//
// Generated by NVIDIA NVVM Compiler
//
// Compiler Build ID: CL-36424714
// Cuda compilation tools, release 13.0, V13.0.88
// Based on NVVM 20.0.0
//

.version 9.0
.target sm_100
.address_size 64

	// .globl	_Z6picudaPdxP17curandStateXORWOW
.global .align 4 .b8 precalc_xorwow_matrix[102400];
.global .align 4 .b8 precalc_xorwow_offset_matrix[102400];
.global .align 4 .b8 mrg32k3aM1[2304];
.global .align 4 .b8 mrg32k3aM2[2304];
.global .align 4 .b8 mrg32k3aM1SubSeq[2016];
.global .align 4 .b8 mrg32k3aM2SubSeq[2016];
.global .align 4 .b8 mrg32k3aM1Seq[2304];
.global .align 4 .b8 mrg32k3aM2Seq[2304];
.const .align 8 .b8 __cr_lgamma_table[72];

.visible .entry _Z6picudaPdxP17curandStateXORWOW(
	.param .u64 .ptr .align 1 _Z6picudaPdxP17curandStateXORWOW_param_0,
	.param .u64 _Z6picudaPdxP17curandStateXORWOW_param_1,
	.param .u64 .ptr .align 1 _Z6picudaPdxP17curandStateXORWOW_param_2
)
{
	.reg .pred 	%p<5>;
	.reg .b32 	%r<102>;
	.reg .b64 	%rd<28>;
	.reg .b64 	%fd<22>;

	ld.param.u64 	%rd5, [_Z6picudaPdxP17curandStateXORWOW_param_0];
	ld.param.u64 	%rd7, [_Z6picudaPdxP17curandStateXORWOW_param_1];
	ld.param.u64 	%rd6, [_Z6picudaPdxP17curandStateXORWOW_param_2];
	mov.u32 	%r18, %ctaid.x;
	mov.u32 	%r19, %ntid.x;
	mov.u32 	%r20, %tid.x;
	mad.lo.s32 	%r21, %r18, %r19, %r20;
	cvt.u64.u32 	%rd1, %r21;
	setp.le.s64 	%p1, %rd7, %rd1;
	@%p1 bra 	$L__BB0_4;
	cvt.u32.u64 	%r24, %rd1;
	cvta.to.global.u64 	%rd10, %rd6;
	// begin inline asm
	mov.u64 	%rd8, %clock64;
	// end inline asm
	cvt.u32.u64 	%r25, %rd8;
	mul.lo.s32 	%r26, %r24, %r25;
	mad.lo.s64 	%rd2, %rd1, 48, %rd10;
	xor.b32  	%r27, %r26, -1429050551;
	mul.lo.s32 	%r1, %r27, 1099087573;
	add.s32 	%r101, %r1, 123456789;
	xor.b32  	%r100, %r1, 362436069;
	add.s32 	%r97, %r1, 5783321;
	mov.b32 	%r28, 0;
	st.global.v2.u32 	[%rd2+24], {%r28, %r28};
	st.global.u32 	[%rd2+32], %r28;
	mov.b64 	%rd11, 0;
	st.global.u64 	[%rd2+40], %rd11;
	add.s32 	%r96, %r1, -637770787;
	mov.f64 	%fd21, 0d0000000000000000;
	mov.b32 	%r99, -123459836;
	mov.b32 	%r98, -589760388;
	mov.b64 	%rd27, 2000000;
$L__BB0_2:
	shr.u32 	%r29, %r101, 2;
	xor.b32  	%r30, %r29, %r101;
	shl.b32 	%r31, %r97, 4;
	shl.b32 	%r32, %r30, 1;
	xor.b32  	%r33, %r32, %r31;
	xor.b32  	%r34, %r33, %r30;
	xor.b32  	%r35, %r34, %r97;
	add.s32 	%r36, %r35, %r96;
	shr.u32 	%r37, %r100, 2;
	xor.b32  	%r38, %r37, %r100;
	shl.b32 	%r39, %r35, 4;
	shl.b32 	%r40, %r38, 1;
	xor.b32  	%r41, %r40, %r39;
	xor.b32  	%r42, %r41, %r38;
	xor.b32  	%r43, %r42, %r35;
	add.s32 	%r44, %r96, %r43;
	add.s32 	%r45, %r44, 362437;
	cvt.u64.u32 	%rd12, %r36;
	mul.wide.u32 	%rd13, %r45, 2097152;
	xor.b64  	%rd14, %rd13, %rd12;
	cvt.rn.f64.u64 	%fd4, %rd14;
	fma.rn.f64 	%fd5, %fd4, 0d3CA0000000000000, 0d3C90000000000000;
	shr.u32 	%r46, %r99, 2;
	xor.b32  	%r47, %r46, %r99;
	shl.b32 	%r48, %r43, 4;
	shl.b32 	%r49, %r47, 1;
	xor.b32  	%r50, %r49, %r48;
	xor.b32  	%r51, %r50, %r47;
	xor.b32  	%r52, %r51, %r43;
	add.s32 	%r53, %r96, %r52;
	add.s32 	%r54, %r53, 724874;
	shr.u32 	%r55, %r98, 2;
	xor.b32  	%r56, %r55, %r98;
	shl.b32 	%r57, %r52, 4;
	shl.b32 	%r58, %r56, 1;
	xor.b32  	%r59, %r58, %r57;
	xor.b32  	%r60, %r59, %r56;
	xor.b32  	%r101, %r60, %r52;
	add.s32 	%r61, %r96, %r101;
	add.s32 	%r62, %r61, 1087311;
	cvt.u64.u32 	%rd15, %r54;
	mul.wide.u32 	%rd16, %r62, 2097152;
	xor.b64  	%rd17, %rd16, %rd15;
	cvt.rn.f64.u64 	%fd6, %rd17;
	fma.rn.f64 	%fd7, %fd6, 0d3CA0000000000000, 0d3C90000000000000;
	mul.f64 	%fd8, %fd7, %fd7;
	fma.rn.f64 	%fd9, %fd5, %fd5, %fd8;
	setp.le.f64 	%p2, %fd9, 0d3FF0000000000000;
	selp.f64 	%fd10, 0d3FF0000000000000, 0d0000000000000000, %p2;
	add.f64 	%fd11, %fd21, %fd10;
	shr.u32 	%r63, %r97, 2;
	xor.b32  	%r64, %r63, %r97;
	shl.b32 	%r65, %r101, 4;
	shl.b32 	%r66, %r64, 1;
	xor.b32  	%r67, %r66, %r65;
	xor.b32  	%r68, %r67, %r64;
	xor.b32  	%r100, %r68, %r101;
	add.s32 	%r69, %r96, %r100;
	add.s32 	%r70, %r69, 1449748;
	shr.u32 	%r71, %r35, 2;
	xor.b32  	%r72, %r71, %r35;
	shl.b32 	%r73, %r100, 4;
	shl.b32 	%r74, %r72, 1;
	xor.b32  	%r75, %r74, %r73;
	xor.b32  	%r76, %r75, %r72;
	xor.b32  	%r99, %r76, %r100;
	add.s32 	%r77, %r96, %r99;
	add.s32 	%r78, %r77, 1812185;
	cvt.u64.u32 	%rd18, %r70;
	mul.wide.u32 	%rd19, %r78, 2097152;
	xor.b64  	%rd20, %rd19, %rd18;
	cvt.rn.f64.u64 	%fd12, %rd20;
	fma.rn.f64 	%fd13, %fd12, 0d3CA0000000000000, 0d3C90000000000000;
	shr.u32 	%r79, %r43, 2;
	xor.b32  	%r80, %r79, %r43;
	shl.b32 	%r81, %r99, 4;
	shl.b32 	%r82, %r80, 1;
	xor.b32  	%r83, %r82, %r81;
	xor.b32  	%r84, %r83, %r80;
	xor.b32  	%r98, %r84, %r99;
	add.s32 	%r85, %r96, %r98;
	add.s32 	%r86, %r85, 2174622;
	shr.u32 	%r87, %r52, 2;
	xor.b32  	%r88, %r87, %r52;
	shl.b32 	%r89, %r98, 4;
	shl.b32 	%r90, %r88, 1;
	xor.b32  	%r91, %r90, %r89;
	xor.b32  	%r92, %r91, %r88;
	xor.b32  	%r97, %r92, %r98;
	add.s32 	%r93, %r96, %r97;
	add.s32 	%r94, %r93, 2537059;
	cvt.u64.u32 	%rd21, %r86;
	mul.wide.u32 	%rd22, %r94, 2097152;
	xor.b64  	%rd23, %rd22, %rd21;
	cvt.rn.f64.u64 	%fd14, %rd23;
	fma.rn.f64 	%fd15, %fd14, 0d3CA0000000000000, 0d3C90000000000000;
	mul.f64 	%fd16, %fd15, %fd15;
	fma.rn.f64 	%fd17, %fd13, %fd13, %fd16;
	setp.le.f64 	%p3, %fd17, 0d3FF0000000000000;
	selp.f64 	%fd18, 0d3FF0000000000000, 0d0000000000000000, %p3;
	add.f64 	%fd21, %fd11, %fd18;
	add.s32 	%r96, %r96, 2899496;
	add.s64 	%rd27, %rd27, -2;
	setp.ne.s64 	%p4, %rd27, 0;
	@%p4 bra 	$L__BB0_2;
	st.global.v2.u32 	[%rd2+8], {%r100, %r99};
	st.global.v2.u32 	[%rd2+16], {%r98, %r97};
	add.s32 	%r95, %r1, -245058024;
	st.global.v2.u32 	[%rd2], {%r95, %r101};
	mul.f64 	%fd19, %fd21, 0d4010000000000000;
	div.rn.f64 	%fd20, %fd19, 0d413E848000000000;
	cvta.to.global.u64 	%rd24, %rd5;
	shl.b64 	%rd25, %rd1, 3;
	add.s64 	%rd26, %rd24, %rd25;
	st.global.f64 	[%rd26], %fd20;
$L__BB0_4:
	ret;

}


// ===== COMPILED SASS (sm_100) =====

	.target	sm_100

	.elftype	@"ET_EXEC"


//--------------------- .note.nv.tkinfo           --------------------------
	.section	.note.nv.tkinfo,"",@"SHT_NOTE"
	.sectionflags	@"SHF_NOTE_NV_TKINFO"
	.tkinfo
        /*0018*/ 	.word	0x00000002
        /*0030*/ 	.string	""
        /*0030*/ 	.string	"ptxas"
        /*0030*/ 	.string	"Cuda compilation tools, release 13.0, V13.0.88"
        /*0030*/ 	.string	"Build cuda_13.0.r13.0/compiler.36424714_0"
        /*0030*/ 	.string	"-arch sm_100 -m 64 "



//--------------------- .note.nv.cuinfo           --------------------------
	.section	.note.nv.cuinfo,"",@"SHT_NOTE"
	.sectionflags	@"SHF_NOTE_NV_CUINFO"
        /*0018*/ 	.short	0x0002
        /*001a*/ 	.short	0x0064
        /*001c*/ 	.short	0x0082
	.zero		2


//--------------------- .nv.info                  --------------------------
	.section	.nv.info,"",@"SHT_CUDA_INFO"
	.align	4


	//----- nvinfo : EIATTR_REGCOUNT
	.align		4
        /*0000*/ 	.byte	0x04, 0x2f
        /*0002*/ 	.short	(.L_10 - .L_9)
	.align		4
.L_9:
        /*0004*/ 	.word	index@(_Z6picudaPdxP17curandStateXORWOW)
        /*0008*/ 	.word	0x0000001e


	//----- nvinfo : EIATTR_FRAME_SIZE
	.align		4
.L_10:
        /*000c*/ 	.byte	0x04, 0x11
        /*000e*/ 	.short	(.L_12 - .L_11)
	.align		4
.L_11:
        /*0010*/ 	.word	index@($__internal_0_$__cuda_sm20_div_rn_f64_full)
        /*0014*/ 	.word	0x00000000


	//----- nvinfo : EIATTR_FRAME_SIZE
	.align		4
.L_12:
        /*0018*/ 	.byte	0x04, 0x11
        /*001a*/ 	.short	(.L_14 - .L_13)
	.align		4
.L_13:
        /*001c*/ 	.word	index@(_Z6picudaPdxP17curandStateXORWOW)
        /*0020*/ 	.word	0x00000000


	//----- nvinfo : EIATTR_MIN_STACK_SIZE
	.align		4
.L_14:
        /*0024*/ 	.byte	0x04, 0x12
        /*0026*/ 	.short	(.L_16 - .L_15)
	.align		4
.L_15:
        /*0028*/ 	.word	index@(_Z6picudaPdxP17curandStateXORWOW)
        /*002c*/ 	.word	0x00000000
.L_16:


//--------------------- .nv.compat                --------------------------
	.section	.nv.compat,"",@"SHT_CUDA_COMPAT_INFO"
	.align	4
        /*0000*/ 	.byte	0x02, 0x09, 0x00, 0x00, 0x02, 0x02, 0x01, 0x00, 0x02, 0x05, 0x05, 0x00, 0x03, 0x07, 0x01, 0x01
        /*0010*/ 	.byte	0x02, 0x03, 0x00, 0x00, 0x02, 0x06, 0x01, 0x00, 0x04, 0x0b, 0x08, 0x00, 0x01, 0x00, 0x00, 0x00
        /*0020*/ 	.byte	0x00, 0x00, 0x00, 0x00


//--------------------- .nv.info._Z6picudaPdxP17curandStateXORWOW --------------------------
	.section	.nv.info._Z6picudaPdxP17curandStateXORWOW,"",@"SHT_CUDA_INFO"
	.sectionflags	@""
	.align	4


	//----- nvinfo : EIATTR_CUDA_API_VERSION
	.align		4
        /*0000*/ 	.byte	0x04, 0x37
        /*0002*/ 	.short	(.L_18 - .L_17)
.L_17:
        /*0004*/ 	.word	0x00000082


	//----- nvinfo : EIATTR_KPARAM_INFO
	.align		4
.L_18:
        /*0008*/ 	.byte	0x04, 0x17
        /*000a*/ 	.short	(.L_20 - .L_19)
.L_19:
        /*000c*/ 	.word	0x00000000
        /*0010*/ 	.short	0x0002
        /*0012*/ 	.short	0x0010
        /*0014*/ 	.byte	0x00, 0xf5, 0x21, 0x00


	//----- nvinfo : EIATTR_KPARAM_INFO
	.align		4
.L_20:
        /*0018*/ 	.byte	0x04, 0x17
        /*001a*/ 	.short	(.L_22 - .L_21)
.L_21:
        /*001c*/ 	.word	0x00000000
        /*0020*/ 	.short	0x0001
        /*0022*/ 	.short	0x0008
        /*0024*/ 	.byte	0x00, 0xf0, 0x21, 0x00


	//----- nvinfo : EIATTR_KPARAM_INFO
	.align		4
.L_22:
        /*0028*/ 	.byte	0x04, 0x17
        /*002a*/ 	.short	(.L_24 - .L_23)
.L_23:
        /*002c*/ 	.word	0x00000000
        /*0030*/ 	.short	0x0000
        /*0032*/ 	.short	0x0000
        /*0034*/ 	.byte	0x00, 0xf5, 0x21, 0x00


	//----- nvinfo : EIATTR_SPARSE_MMA_MASK
	.align		4
.L_24:
        /*0038*/ 	.byte	0x03, 0x50
        /*003a*/ 	.short	0x0000


	//----- nvinfo : EIATTR_MAXREG_COUNT
	.align		4
        /*003c*/ 	.byte	0x03, 0x1b
        /*003e*/ 	.short	0x00ff


	//----- nvinfo : EIATTR_MERCURY_ISA_VERSION
	.align		4
        /*0040*/ 	.byte	0x03, 0x5f
        /*0042*/ 	.short	0x0101


	//----- nvinfo : EIATTR_VRC_CTA_INIT_COUNT
	.align		4
        /*0044*/ 	.byte	0x02, 0x4a
	.zero		1
	.zero		1


	//----- nvinfo : EIATTR_EXIT_INSTR_OFFSETS
	.align		4
        /*0048*/ 	.byte	0x04, 0x1c
        /*004a*/ 	.short	(.L_26 - .L_25)


	//   ....[0]....
.L_25:
        /*004c*/ 	.word	0x00000080


	//   ....[1]....
        /*0050*/ 	.word	0x000009a0


	//----- nvinfo : EIATTR_CRS_STACK_SIZE
	.align		4
.L_26:
        /*0054*/ 	.byte	0x04, 0x1e
        /*0056*/ 	.short	(.L_28 - .L_27)
.L_27:
        /*0058*/ 	.word	0x00000000


	//----- nvinfo : EIATTR_CBANK_PARAM_SIZE
	.align		4
.L_28:
        /*005c*/ 	.byte	0x03, 0x19
        /*005e*/ 	.short	0x0018


	//----- nvinfo : EIATTR_PARAM_CBANK
	.align		4
        /*0060*/ 	.byte	0x04, 0x0a
        /*0062*/ 	.short	(.L_30 - .L_29)
	.align		4
.L_29:
        /*0064*/ 	.word	index@(.nv.constant0._Z6picudaPdxP17curandStateXORWOW)
        /*0068*/ 	.short	0x0380
        /*006a*/ 	.short	0x0018


	//----- nvinfo : EIATTR_SW_WAR
	.align		4
.L_30:
        /*006c*/ 	.byte	0x04, 0x36
        /*006e*/ 	.short	(.L_32 - .L_31)
.L_31:
        /*0070*/ 	.word	0x00000008
.L_32:


//--------------------- .nv.callgraph             --------------------------
	.section	.nv.callgraph,"",@"SHT_CUDA_CALLGRAPH"
	.align	4
	.sectionentsize	8
	.align		4
        /*0000*/ 	.word	0x00000000
	.align		4
        /*0004*/ 	.word	0xffffffff
	.align		4
        /*0008*/ 	.word	0x00000000
	.align		4
        /*000c*/ 	.word	0xfffffffe
	.align		4
        /*0010*/ 	.word	0x00000000
	.align		4
        /*0014*/ 	.word	0xfffffffd
	.align		4
        /*0018*/ 	.word	0x00000000
	.align		4
        /*001c*/ 	.word	0xfffffffc


//--------------------- .nv.constant4             --------------------------
	.section	.nv.constant4,"a",@progbits
	.align	8
	.align		8
.nv.constant4:
        /*0000*/ 	.dword	precalc_xorwow_matrix
	.align		8
        /*0008*/ 	.dword	precalc_xorwow_offset_matrix
	.align		8
        /*0010*/ 	.dword	mrg32k3aM1
	.align		8
        /*0018*/ 	.dword	mrg32k3aM2
	.align		8
        /*0020*/ 	.dword	mrg32k3aM1SubSeq
	.align		8
        /*0028*/ 	.dword	mrg32k3aM2SubSeq
	.align		8
        /*0030*/ 	.dword	mrg32k3aM1Seq
	.align		8
        /*0038*/ 	.dword	mrg32k3aM2Seq


//--------------------- .nv.constant3             --------------------------
	.section	.nv.constant3,"a",@progbits
	.align	8
.nv.constant3:
	.type		__cr_lgamma_table,@object
	.size		__cr_lgamma_table,(.L_8 - __cr_lgamma_table)
__cr_lgamma_table:
        /*0000*/ 	.byte	0x00, 0x00, 0x00, 0x00, 0x00, 0x00, 0x00, 0x00, 0x00, 0x00, 0x00, 0x00, 0x00, 0x00, 0x00, 0x00
        /*0010*/ 	.byte	0xef, 0x39, 0xfa, 0xfe, 0x42, 0x2e, 0xe6, 0x3f, 0x02, 0x20, 0x2a, 0xfa, 0x0b, 0xab, 0xfc, 0x3f
        /*0020*/ 	.byte	0xf9, 0x2c, 0x92, 0x7c, 0xa7, 0x6c, 0x09, 0x40, 0xc9, 0x79, 0x44, 0x3c, 0x64, 0x26, 0x13, 0x40
        /*0030*/ 	.byte	0xca, 0x01, 0xcf, 0x3a, 0x27, 0x51, 0x1a, 0x40, 0x30, 0xcc, 0x2d, 0xf3, 0xe1, 0x0c, 0x21, 0x40
        /*0040*/ 	.byte	0x0d, 0xb7, 0xfc, 0x82, 0x8e, 0x35, 0x25, 0x40
.L_8:


//--------------------- .text._Z6picudaPdxP17curandStateXORWOW --------------------------
	.section	.text._Z6picudaPdxP17curandStateXORWOW,"ax",@progbits
	.align	128
        .global         _Z6picudaPdxP17curandStateXORWOW
        .type           _Z6picudaPdxP17curandStateXORWOW,@function
        .size           _Z6picudaPdxP17curandStateXORWOW,(.L_x_8 - _Z6picudaPdxP17curandStateXORWOW)
        .other          _Z6picudaPdxP17curandStateXORWOW,@"STO_CUDA_ENTRY STV_DEFAULT"
_Z6picudaPdxP17curandStateXORWOW:
.text._Z6picudaPdxP17curandStateXORWOW:
[----:B------:R-:W-:Y:S01]  /*0000*/  LDC R1, c[0x0][0x37c] ;  /* 0x0000df00ff017b82 */ /* 0x000fe20000000800 */
[----:B------:R-:W0:Y:S07]  /*0010*/  S2R R3, SR_TID.X ;  /* 0x0000000000037919 */ /* 0x000e2e0000002100 */
[----:B------:R-:W0:Y:S01]  /*0020*/  S2UR UR4, SR_CTAID.X ;  /* 0x00000000000479c3 */ /* 0x000e220000002500 */
[----:B------:R-:W1:Y:S07]  /*0030*/  LDCU.64 UR6, c[0x0][0x388] ;  /* 0x00007100ff0677ac */ /* 0x000e6e0008000a00 */
[----:B------:R-:W0:Y:S02]  /*0040*/  LDC R0, c[0x0][0x360] ;  /* 0x0000d800ff007b82 */ /* 0x000e240000000800 */
[----:B0-----:R-:W-:-:S05]  /*0050*/  IMAD R0, R0, UR4, R3 ;  /* 0x0000000400007c24 */ /* 0x001fca000f8e0203 */
[----:B-1----:R-:W-:-:S04]  /*0060*/  ISETP.GE.U32.AND P0, PT, R0, UR6, PT ;  /* 0x0000000600007c0c */ /* 0x002fc8000bf06070 */
[----:B------:R-:W-:-:S13]  /*0070*/  ISETP.GE.AND.EX P0, PT, RZ, UR7, PT, P0 ;  /* 0x00000007ff007c0c */ /* 0x000fda000bf06300 */
[----:B------:R-:W-:Y:S05]  /*0080*/  @P0 EXIT ;  /* 0x000000000000094d */ /* 0x000fea0003800000 */
[----:B------:R-:W0:Y:S01]  /*0090*/  LDCU.64 UR6, c[0x0][0x358] ;  /* 0x00006b00ff0677ac */ /* 0x000e220008000a00 */
[----:B------:R-:W1:Y:S01]  /*00a0*/  S2UR UR5, SR_CLOCKLO ;  /* 0x00000000000579c3 */ /* 0x000e620000005000 */
[----:B------:R-:W-:-:S07]  /*00b0*/  NOP ;  /* 0x0000000000007918 */ /* 0x000fce0000000000 */
[----:B------:R-:W2:Y:S01]  /*00c0*/  LDC.64 R4, c[0x0][0x390] ;  /* 0x0000e400ff047b82 */ /* 0x000ea20000000a00 */
[----:B------:R-:W-:Y:S01]  /*00d0*/  UMOV UR4, URZ ;  /* 0x000000ff00047c82 */ /* 0x000fe20008000000 */
[----:B-1----:R-:W-:Y:S01]  /*00e0*/  IMAD R2, R0, UR5, RZ ;  /* 0x0000000500027c24 */ /* 0x002fe2000f8e02ff */
[----:B------:R-:W-:Y:S01]  /*00f0*/  UMOV UR5, 0x1e8480 ;  /* 0x001e848000057882 */ /* 0x000fe20000000000 */
[----:B------:R-:W-:Y:S02]  /*0100*/  IMAD.MOV.U32 R11, RZ, RZ, -0x75bd8fc ;  /* 0xf8a42704ff0b7424 */ /* 0x000fe400078e00ff */
[----:B------:R-:W-:Y:S01]  /*0110*/  IMAD.MOV.U32 R6, RZ, RZ, -0x23270784 ;  /* 0xdcd8f87cff067424 */ /* 0x000fe200078e00ff */
[----:B------:R-:W-:-:S05]  /*0120*/  LOP3.LUT R2, R2, 0xaad26b49, RZ, 0x3c, !PT ;  /* 0xaad26b4902027812 */ /* 0x000fca00078e3cff */
[----:B------:R-:W-:Y:S01]  /*0130*/  IMAD R8, R2, 0x4182bed5, RZ ;  /* 0x4182bed502087824 */ /* 0x000fe200078e02ff */
[----:B------:R-:W-:-:S03]  /*0140*/  CS2R R2, SRZ ;  /* 0x0000000000027805 */ /* 0x000fc6000001ff00 */
[C---:B------:R-:W-:Y:S01]  /*0150*/  VIADD R20, R8.reuse, 0xd9fc63dd ;  /* 0xd9fc63dd08147836 */ /* 0x040fe20000000000 */
[C---:B------:R-:W-:Y:S01]  /*0160*/  LOP3.LUT R10, R8.reuse, 0x159a55e5, RZ, 0x3c, !PT ;  /* 0x159a55e5080a7812 */ /* 0x040fe200078e3cff */
[C---:B------:R-:W-:Y:S02]  /*0170*/  VIADD R9, R8.reuse, 0x75bcd15 ;  /* 0x075bcd1508097836 */ /* 0x040fe40000000000 */
[----:B------:R-:W-:Y:S02]  /*0180*/  VIADD R7, R8, 0x583f19 ;  /* 0x00583f1908077836 */ /* 0x000fe40000000000 */
[----:B--2---:R-:W-:-:S04]  /*0190*/  IMAD.WIDE.U32 R4, R0, 0x30, R4 ;  /* 0x0000003000047825 */ /* 0x004fc800078e0004 */
[----:B------:R-:W-:Y:S01]  /*01a0*/  VIADD R5, R5, UR4 ;  /* 0x0000000405057c36 */ /* 0x000fe20008000000 */
[----:B------:R-:W-:-:S04]  /*01b0*/  UMOV UR4, URZ ;  /* 0x000000ff00047c82 */ /* 0x000fc80008000000 */
[----:B0-----:R0:W-:Y:S04]  /*01c0*/  STG.E.64 desc[UR6][R4.64+0x18], RZ ;  /* 0x000018ff04007986 */ /* 0x0011e8000c101b06 */
[----:B------:R0:W-:Y:S04]  /*01d0*/  STG.E desc[UR6][R4.64+0x20], RZ ;  /* 0x000020ff04007986 */ /* 0x0001e8000c101906 */
[----:B------:R0:W-:Y:S02]  /*01e0*/  STG.E.64 desc[UR6][R4.64+0x28], RZ ;  /* 0x000028ff04007986 */ /* 0x0001e4000c101b06 */
.L_x_0:
[----:B------:R-:W-:Y:S01]  /*01f0*/  SHF.R.U32.HI R12, RZ, 0x2, R9 ;  /* 0x00000002ff0c7819 */ /* 0x000fe20000011609 */
[----:B------:R-:W-:Y:S01]  /*0200*/  UIADD3 UR5, UP0, UPT, UR5, -0x2, URZ ;  /* 0xfffffffe05057890 */ /* 0x000fe2000ff1e0ff */
[----:B------:R-:W-:Y:S02]  /*0210*/  SHF.R.U32.HI R15, RZ, 0x2, R10 ;  /* 0x00000002ff0f7819 */ /* 0x000fe4000001160a */
[----:B------:R-:W-:Y:S01]  /*0220*/  LOP3.LUT R12, R12, R9, RZ, 0x3c, !PT ;  /* 0x000000090c0c7212 */ /* 0x000fe200078e3cff */
[----:B------:R-:W-:Y:S01]  /*0230*/  IMAD.SHL.U32 R9, R7, 0x10, RZ ;  /* 0x0000001007097824 */ /* 0x000fe200078e00ff */
[----:B------:R-:W-:Y:S01]  /*0240*/  LOP3.LUT R15, R15, R10, RZ, 0x3c, !PT ;  /* 0x0000000a0f0f7212 */ /* 0x000fe200078e3cff */
[----:B------:R-:W-:Y:S02]  /*0250*/  UIADD3.X UR4, UPT, UPT, UR4, -0x1, URZ, UP0, !UPT ;  /* 0xffffffff04047890 */ /* 0x000fe400087fe4ff */
[----:B------:R-:W-:Y:S01]  /*0260*/  IMAD.SHL.U32 R13, R12, 0x2, RZ ;  /* 0x000000020c0d7824 */ /* 0x000fe200078e00ff */
[----:B------:R-:W-:-:S04]  /*0270*/  UISETP.NE.U32.AND UP0, UPT, UR5, URZ, UPT ;  /* 0x000000ff0500728c */ /* 0x000fc8000bf05070 */
[----:B------:R-:W-:Y:S01]  /*0280*/  LOP3.LUT R12, R12, R13, R9, 0x96, !PT ;  /* 0x0000000d0c0c7212 */ /* 0x000fe200078e9609 */
[----:B------:R-:W-:Y:S01]  /*0290*/  IMAD.SHL.U32 R9, R15, 0x2, RZ ;  /* 0x000000020f097824 */ /* 0x000fe200078e00ff */
[----:B------:R-:W-:Y:S02]  /*02a0*/  UISETP.NE.AND.EX UP0, UPT, UR4, URZ, UPT, UP0 ;  /* 0x000000ff0400728c */ /* 0x000fe4000bf05300 */
[----:B------:R-:W-:Y:S02]  /*02b0*/  LOP3.LUT R17, R12, R7, RZ, 0x3c, !PT ;  /* 0x000000070c117212 */ /* 0x000fe400078e3cff */
[----:B------:R-:W-:-:S03]  /*02c0*/  SHF.R.U32.HI R12, RZ, 0x2, R11 ;  /* 0x00000002ff0c7819 */ /* 0x000fc6000001160b */
[----:B------:R-:W-:Y:S01]  /*02d0*/  IMAD.SHL.U32 R10, R17, 0x10, RZ ;  /* 0x00000010110a7824 */ /* 0x000fe200078e00ff */
[----:B------:R-:W-:Y:S02]  /*02e0*/  LOP3.LUT R12, R12, R11, RZ, 0x3c, !PT ;  /* 0x0000000b0c0c7212 */ /* 0x000fe400078e3cff */
[----:B------:R-:W-:Y:S02]  /*02f0*/  SHF.R.U32.HI R11, RZ, 0x2, R6 ;  /* 0x00000002ff0b7819 */ /* 0x000fe40000011606 */
[----:B------:R-:W-:Y:S02]  /*0300*/  LOP3.LUT R10, R15, R9, R10, 0x96, !PT ;  /* 0x000000090f0a7212 */ /* 0x000fe400078e960a */
[----:B------:R-:W-:Y:S02]  /*0310*/  LOP3.LUT R11, R11, R6, RZ, 0x3c, !PT ;  /* 0x000000060b0b7212 */ /* 0x000fe400078e3cff */
[----:B------:R-:W-:Y:S01]  /*0320*/  LOP3.LUT R13, R10, R17, RZ, 0x3c, !PT ;  /* 0x000000110a0d7212 */ /* 0x000fe200078e3cff */
[----:B------:R-:W-:-:S03]  /*0330*/  IMAD.SHL.U32 R10, R12, 0x2, RZ ;  /* 0x000000020c0a7824 */ /* 0x000fc600078e00ff */
[----:B------:R-:W-:Y:S01]  /*0340*/  SHF.R.U32.HI R14, RZ, 0x2, R13 ;  /* 0x00000002ff0e7819 */ /* 0x000fe2000001160d */
[----:B------:R-:W-:-:S03]  /*0350*/  IMAD.SHL.U32 R9, R13, 0x10, RZ ;  /* 0x000000100d097824 */ /* 0x000fc600078e00ff */
[-C--:B------:R-:W-:Y:S02]  /*0360*/  LOP3.LUT R14, R14, R13.reuse, RZ, 0x3c, !PT ;  /* 0x0000000d0e0e7212 */ /* 0x080fe400078e3cff */
[----:B------:R-:W-:Y:S01]  /*0370*/  LOP3.LUT R10, R12, R10, R9, 0x96, !PT ;  /* 0x0000000a0c0a7212 */ /* 0x000fe200078e9609 */
[----:B------:R-:W-:Y:S01]  /*0380*/  IMAD.SHL.U32 R9, R11, 0x2, RZ ;  /* 0x000000020b097824 */ /* 0x000fe200078e00ff */
[----:B------:R-:W-:Y:S02]  /*0390*/  SHF.R.U32.HI R12, RZ, 0x2, R17 ;  /* 0x00000002ff0c7819 */ /* 0x000fe40000011611 */
[----:B------:R-:W-:Y:S02]  /*03a0*/  LOP3.LUT R19, R10, R13, RZ, 0x3c, !PT ;  /* 0x0000000d0a137212 */ /* 0x000fe400078e3cff */
[----:B------:R-:W-:Y:S02]  /*03b0*/  SHF.R.U32.HI R10, RZ, 0x2, R7 ;  /* 0x00000002ff0a7819 */ /* 0x000fe40000011607 */
[----:B------:R-:W-:Y:S01]  /*03c0*/  LOP3.LUT R12, R12, R17, RZ, 0x3c, !PT ;  /* 0x000000110c0c7212 */ /* 0x000fe200078e3cff */
[----:B------:R-:W-:Y:S01]  /*03d0*/  IMAD.SHL.U32 R6, R19, 0x10, RZ ;  /* 0x0000001013067824 */ /* 0x000fe200078e00ff */
[----:B------:R-:W-:Y:S01]  /*03e0*/  LOP3.LUT R10, R10, R7, RZ, 0x3c, !PT ;  /* 0x000000070a0a7212 */ /* 0x000fe200078e3cff */
[----:B------:R-:W-:Y:S01]  /*03f0*/  IMAD.IADD R17, R17, 0x1, R20 ;  /* 0x0000000111117824 */ /* 0x000fe200078e0214 */
[----:B------:R-:W-:-:S02]  /*0400*/  IADD3 R13, PT, PT, R20, 0x587c5, R13 ;  /* 0x000587c5140d7810 */ /* 0x000fc40007ffe00d */
[----:B------:R-:W-:-:S04]  /*0410*/  LOP3.LUT R6, R11, R9, R6, 0x96, !PT ;  /* 0x000000090b067212 */ /* 0x000fc800078e9606 */
[----:B------:R-:W-:Y:S01]  /*0420*/  LOP3.LUT R9, R6, R19, RZ, 0x3c, !PT ;  /* 0x0000001306097212 */ /* 0x000fe200078e3cff */
[----:B------:R-:W-:-:S04]  /*0430*/  IMAD.SHL.U32 R6, R10, 0x2, RZ ;  /* 0x000000020a067824 */ /* 0x000fc800078e00ff */
[----:B------:R-:W-:-:S05]  /*0440*/  IMAD.SHL.U32 R7, R9, 0x10, RZ ;  /* 0x0000001009077824 */ /* 0x000fca00078e00ff */
[----:B------:R-:W-:-:S04]  /*0450*/  LOP3.LUT R6, R10, R6, R7, 0x96, !PT ;  /* 0x000000060a067212 */ /* 0x000fc800078e9607 */
[----:B------:R-:W-:Y:S01]  /*0460*/  LOP3.LUT R10, R6, R9, RZ, 0x3c, !PT ;  /* 0x00000009060a7212 */ /* 0x000fe200078e3cff */
[----:B------:R-:W-:-:S03]  /*0470*/  IMAD.SHL.U32 R6, R12, 0x2, RZ ;  /* 0x000000020c067824 */ /* 0x000fc600078e00ff */
[----:B------:R-:W-:Y:S01]  /*0480*/  IADD3 R27, PT, PT, R20, 0x161f14, R10 ;  /* 0x00161f14141b7810 */ /* 0x000fe20007ffe00a */
[----:B------:R-:W-:-:S05]  /*0490*/  IMAD.SHL.U32 R7, R10, 0x10, RZ ;  /* 0x000000100a077824 */ /* 0x000fca00078e00ff */
[----:B------:R-:W-:Y:S01]  /*04a0*/  LOP3.LUT R7, R12, R6, R7, 0x96, !PT ;  /* 0x000000060c077212 */ /* 0x000fe200078e9607 */
[----:B------:R-:W-:Y:S01]  /*04b0*/  IMAD.SHL.U32 R6, R14, 0x2, RZ ;  /* 0x000000020e067824 */ /* 0x000fe200078e00ff */
[--C-:B------:R-:W-:Y:S02]  /*04c0*/  SHF.R.U32.HI R12, RZ, 0x2, R19.reuse ;  /* 0x00000002ff0c7819 */ /* 0x100fe40000011613 */
[----:B------:R-:W-:Y:S02]  /*04d0*/  LOP3.LUT R11, R7, R10, RZ, 0x3c, !PT ;  /* 0x0000000a070b7212 */ /* 0x000fe400078e3cff */
[----:B------:R-:W-:Y:S02]  /*04e0*/  LOP3.LUT R12, R12, R19, RZ, 0x3c, !PT ;  /* 0x000000130c0c7212 */ /* 0x000fe400078e3cff */
[C---:B------:R-:W-:Y:S01]  /*04f0*/  IADD3 R19, PT, PT, R20.reuse, 0xb0f8a, R19 ;  /* 0x000b0f8a14137810 */ /* 0x040fe20007ffe013 */
[----:B------:R-:W-:Y:S01]  /*0500*/  IMAD.SHL.U32 R7, R11, 0x10, RZ ;  /* 0x000000100b077824 */ /* 0x000fe200078e00ff */
[----:B------:R-:W-:Y:S01]  /*0510*/  IADD3 R22, PT, PT, R20, 0x1ba6d9, R11 ;  /* 0x001ba6d914167810 */ /* 0x000fe20007ffe00b */
[----:B------:R-:W-:-:S03]  /*0520*/  IMAD.SHL.U32 R16, R12, 0x2, RZ ;  /* 0x000000020c107824 */ /* 0x000fc600078e00ff */
[----:B------:R-:W-:Y:S01]  /*0530*/  LOP3.LUT R6, R14, R6, R7, 0x96, !PT ;  /* 0x000000060e067212 */ /* 0x000fe200078e9607 */
[----:B------:R-:W-:Y:S01]  /*0540*/  IMAD.WIDE.U32 R22, R22, 0x200000, RZ ;  /* 0x0020000016167825 */ /* 0x000fe200078e00ff */
[----:B------:R-:W-:Y:S02]  /*0550*/  IADD3 R14, PT, PT, R20, 0x10974f, R9 ;  /* 0x0010974f140e7810 */ /* 0x000fe40007ffe009 */
[----:B------:R-:W-:Y:S02]  /*0560*/  LOP3.LUT R6, R6, R11, RZ, 0x3c, !PT ;  /* 0x0000000b06067212 */ /* 0x000fe400078e3cff */
[----:B------:R-:W-:Y:S01]  /*0570*/  LOP3.LUT R26, R22, R27, RZ, 0x3c, !PT ;  /* 0x0000001b161a7212 */ /* 0x000fe200078e3cff */
[----:B------:R-:W-:Y:S01]  /*0580*/  IMAD.WIDE.U32 R14, R14, 0x200000, RZ ;  /* 0x002000000e0e7825 */ /* 0x000fe200078e00ff */
[----:B------:R-:W-:-:S03]  /*0590*/  IADD3 R25, PT, PT, R20, 0x212e9e, R6 ;  /* 0x00212e9e14197810 */ /* 0x000fc60007ffe006 */
[----:B------:R-:W-:Y:S01]  /*05a0*/  IMAD.SHL.U32 R7, R6, 0x10, RZ ;  /* 0x0000001006077824 */ /* 0x000fe200078e00ff */
[----:B------:R-:W-:Y:S01]  /*05b0*/  LOP3.LUT R18, R14, R19, RZ, 0x3c, !PT ;  /* 0x000000130e127212 */ /* 0x000fe200078e3cff */
[----:B------:R-:W-:Y:S02]  /*05c0*/  IMAD.MOV.U32 R19, RZ, RZ, R15 ;  /* 0x000000ffff137224 */ /* 0x000fe400078e000f */
[----:B------:R-:W-:Y:S01]  /*05d0*/  IMAD.MOV.U32 R27, RZ, RZ, R23 ;  /* 0x000000ffff1b7224 */ /* 0x000fe200078e0017 */
[----:B------:R-:W-:Y:S01]  /*05e0*/  LOP3.LUT R7, R12, R16, R7, 0x96, !PT ;  /* 0x000000100c077212 */ /* 0x000fe200078e9607 */
[----:B------:R-:W-:Y:S02]  /*05f0*/  IMAD.WIDE.U32 R12, R13, 0x200000, RZ ;  /* 0x002000000d0c7825 */ /* 0x000fe400078e00ff */
[----:B------:R-:W1:Y:S01]  /*0600*/  I2F.F64.U64 R18, R18 ;  /* 0x0000001200127312 */ /* 0x000e620000301800 */
[----:B------:R-:W-:Y:S02]  /*0610*/  LOP3.LUT R7, R7, R6, RZ, 0x3c, !PT ;  /* 0x0000000607077212 */ /* 0x000fe400078e3cff */
[----:B------:R-:W-:-:S02]  /*0620*/  LOP3.LUT R12, R12, R17, RZ, 0x3c, !PT ;  /* 0x000000110c0c7212 */ /* 0x000fc400078e3cff */
[C---:B------:R-:W-:Y:S01]  /*0630*/  IADD3 R14, PT, PT, R20.reuse, 0x26b663, R7 ;  /* 0x0026b663140e7810 */ /* 0x040fe20007ffe007 */
[----:B------:R-:W-:Y:S02]  /*0640*/  VIADD R20, R20, 0x2c3e28 ;  /* 0x002c3e2814147836 */ /* 0x000fe40000000000 */
[----:B------:R-:W2:Y:S02]  /*0650*/  I2F.F64.U64 R22, R26 ;  /* 0x0000001a00167312 */ /* 0x000ea40000301800 */
[----:B------:R-:W-:-:S03]  /*0660*/  IMAD.WIDE.U32 R14, R14, 0x200000, RZ ;  /* 0x002000000e0e7825 */ /* 0x000fc600078e00ff */
[----:B------:R-:W-:Y:S01]  /*0670*/  LOP3.LUT R24, R14, R25, RZ, 0x3c, !PT ;  /* 0x000000190e187212 */ /* 0x000fe200078e3cff */
[----:B------:R-:W-:Y:S02]  /*0680*/  IMAD.MOV.U32 R25, RZ, RZ, R15 ;  /* 0x000000ffff197224 */ /* 0x000fe400078e000f */
[----:B------:R-:W3:Y:S01]  /*0690*/  I2F.F64.U64 R12, R12 ;  /* 0x0000000c000c7312 */ /* 0x000ee20000301800 */
[----:B------:R-:W-:Y:S02]  /*06a0*/  IMAD.MOV.U32 R14, RZ, RZ, 0x0 ;  /* 0x00000000ff0e7424 */ /* 0x000fe400078e00ff */
[----:B------:R-:W-:-:S05]  /*06b0*/  IMAD.MOV.U32 R15, RZ, RZ, 0x3ca00000 ;  /* 0x3ca00000ff0f7424 */ /* 0x000fca00078e00ff */
[----:B------:R-:W4:Y:S01]  /*06c0*/  I2F.F64.U64 R16, R24 ;  /* 0x0000001800107312 */ /* 0x000f220000301800 */
[-C--:B-1----:R-:W-:Y:S02]  /*06d0*/  DFMA R18, R18, R14.reuse, 5.5511151231257827021e-17 ;  /* 0x3c9000001212742b */ /* 0x082fe4000000000e */
[-C--:B--2---:R-:W-:Y:S02]  /*06e0*/  DFMA R22, R22, R14.reuse, 5.5511151231257827021e-17 ;  /* 0x3c9000001616742b */ /* 0x084fe4000000000e */
[----:B---3--:R-:W-:-:S04]  /*06f0*/  DFMA R12, R12, R14, 5.5511151231257827021e-17 ;  /* 0x3c9000000c0c742b */ /* 0x008fc8000000000e */
[----:B------:R-:W-:Y:S02]  /*0700*/  DMUL R18, R18, R18 ;  /* 0x0000001212127228 */ /* 0x000fe40000000000 */
[----:B----4-:R-:W-:-:S06]  /*0710*/  DFMA R16, R16, R14, 5.5511151231257827021e-17 ;  /* 0x3c9000001010742b */ /* 0x010fcc000000000e */
[----:B------:R-:W-:Y:S01]  /*0720*/  DFMA R18, R12, R12, R18 ;  /* 0x0000000c0c12722b */ /* 0x000fe20000000012 */
[----:B------:R-:W-:Y:S01]  /*0730*/  IMAD.MOV.U32 R12, RZ, RZ, RZ ;  /* 0x000000ffff0c7224 */ /* 0x000fe200078e00ff */
[----:B------:R-:W-:-:S06]  /*0740*/  DMUL R16, R16, R16 ;  /* 0x0000001010107228 */ /* 0x000fcc0000000000 */
[----:B------:R-:W-:Y:S02]  /*0750*/  DSETP.GTU.AND P0, PT, R18, 1, PT ;  /* 0x3ff000001200742a */ /* 0x000fe40003f0c000 */
[----:B------:R-:W-:-:S04]  /*0760*/  DFMA R16, R22, R22, R16 ;  /* 0x000000161610722b */ /* 0x000fc80000000010 */
[----:B------:R-:W-:-:S06]  /*0770*/  FSEL R13, RZ, 1.875, P0 ;  /* 0x3ff00000ff0d7808 */ /* 0x000fcc0000000000 */
[----:B------:R-:W-:Y:S02]  /*0780*/  DADD R2, R2, R12 ;  /* 0x0000000002027229 */ /* 0x000fe4000000000c */
[----:B------:R-:W-:-:S06]  /*0790*/  DSETP.GTU.AND P0, PT, R16, 1, PT ;  /* 0x3ff000001000742a */ /* 0x000fcc0003f0c000 */
[----:B------:R-:W-:-:S06]  /*07a0*/  FSEL R13, RZ, 1.875, P0 ;  /* 0x3ff00000ff0d7808 */ /* 0x000fcc0000000000 */
[----:B------:R-:W-:Y:S01]  /*07b0*/  DADD R2, R2, R12 ;  /* 0x0000000002027229 */ /* 0x000fe2000000000c */
[----:B------:R-:W-:Y:S10]  /*07c0*/  BRA.U UP0, `(.L_x_0) ;  /* 0xfffffff900887547 */ /* 0x000ff4000b83ffff */
[----:B------:R-:W1:Y:S01]  /*07d0*/  MUFU.RCP64H R13, 2000000 ;  /* 0x413e8480000d7908 */ /* 0x000e620000001800 */
[----:B------:R-:W-:Y:S01]  /*07e0*/  IMAD.MOV.U32 R16, RZ, RZ, 0x0 ;  /* 0x00000000ff107424 */ /* 0x000fe200078e00ff */
[----:B------:R2:W-:Y:S01]  /*07f0*/  STG.E.64 desc[UR6][R4.64+0x8], R10 ;  /* 0x0000080a04007986 */ /* 0x0005e2000c101b06 */
[----:B------:R-:W-:Y:S01]  /*0800*/  IMAD.MOV.U32 R17, RZ, RZ, 0x413e8480 ;  /* 0x413e8480ff117424 */ /* 0x000fe200078e00ff */
[----:B------:R-:W-:Y:S01]  /*0810*/  BSSY.RECONVERGENT B0, `(.L_x_1) ;  /* 0x0000014000007945 */ /* 0x000fe20003800200 */
[----:B------:R-:W-:Y:S01]  /*0820*/  IMAD.MOV.U32 R12, RZ, RZ, 0x1 ;  /* 0x00000001ff0c7424 */ /* 0x000fe200078e00ff */
[----:B------:R2:W-:Y:S01]  /*0830*/  STG.E.64 desc[UR6][R4.64+0x10], R6 ;  /* 0x0000100604007986 */ /* 0x0005e2000c101b06 */
[----:B------:R-:W-:-:S05]  /*0840*/  VIADD R8, R8, 0xf164b618 ;  /* 0xf164b61808087836 */ /* 0x000fca0000000000 */
[----:B------:R2:W-:Y:S01]  /*0850*/  STG.E.64 desc[UR6][R4.64], R8 ;  /* 0x0000000804007986 */ /* 0x0005e2000c101b06 */
[----:B-1----:R-:W-:-:S08]  /*0860*/  DFMA R14, R12, -R16, 1 ;  /* 0x3ff000000c0e742b */ /* 0x002fd00000000810 */
[----:B------:R-:W-:-:S08]  /*0870*/  DFMA R14, R14, R14, R14 ;  /* 0x0000000e0e0e722b */ /* 0x000fd0000000000e */
[----:B------:R-:W-:Y:S02]  /*0880*/  DFMA R14, R12, R14, R12 ;  /* 0x0000000e0c0e722b */ /* 0x000fe4000000000c */
[----:B------:R-:W-:-:S06]  /*0890*/  DMUL R12, R2, 4 ;  /* 0x40100000020c7828 */ /* 0x000fcc0000000000 */
[----:B------:R-:W-:-:S04]  /*08a0*/  DFMA R16, R14, -R16, 1 ;  /* 0x3ff000000e10742b */ /* 0x000fc80000000810 */
[----:B------:R-:W-:-:S04]  /*08b0*/  FSETP.GEU.AND P1, PT, |R13|, 6.5827683646048100446e-37, PT ;  /* 0x036000000d00780b */ /* 0x000fc80003f2e200 */
[----:B------:R-:W-:-:S08]  /*08c0*/  DFMA R16, R14, R16, R14 ;  /* 0x000000100e10722b */ /* 0x000fd0000000000e */
[----:B------:R-:W-:-:S08]  /*08d0*/  DMUL R2, R12, R16 ;  /* 0x000000100c027228 */ /* 0x000fd00000000000 */
[----:B------:R-:W-:-:S08]  /*08e0*/  DFMA R14, R2, -2000000, R12 ;  /* 0xc13e8480020e782b */ /* 0x000fd0000000000c */
[----:B------:R-:W-:-:S10]  /*08f0*/  DFMA R2, R16, R14, R2 ;  /* 0x0000000e1002722b */ /* 0x000fd40000000002 */
[----:B------:R-:W-:-:S05]  /*0900*/  FFMA R14, RZ, 11.9073486328125, R3 ;  /* 0x413e8480ff0e7823 */ /* 0x000fca0000000003 */
[----:B------:R-:W-:-:S13]  /*0910*/  FSETP.GT.AND P0, PT, |R14|, 1.469367938527859385e-39, PT ;  /* 0x001000000e00780b */ /* 0x000fda0003f04200 */
[----:B--2---:R-:W-:Y:S05]  /*0920*/  @P0 BRA P1, `(.L_x_2) ;  /* 0x0000000000080947 */ /* 0x004fea0000800000 */
[----:B0-----:R-:W-:-:S07]  /*0930*/  MOV R4, 0x950 ;  /* 0x0000095000047802 */ /* 0x001fce0000000f00 */
[----:B------:R-:W-:Y:S05]  /*0940*/  CALL.REL.NOINC `($__internal_0_$__cuda_sm20_div_rn_f64_full) ;  /* 0x0000000000187944 */ /* 0x000fea0003c00000 */
.L_x_2:
[----:B------:R-:W-:Y:S05]  /*0950*/  BSYNC.RECONVERGENT B0 ;  /* 0x0000000000007941 */ /* 0x000fea0003800200 */
.L_x_1:
[----:B------:R-:W0:Y:S02]  /*0960*/  LDCU.64 UR4, c[0x0][0x380] ;  /* 0x00007000ff0477ac */ /* 0x000e240008000a00 */
[----:B0-----:R-:W-:-:S04]  /*0970*/  LEA R4, P0, R0, UR4, 0x3 ;  /* 0x0000000400047c11 */ /* 0x001fc8000f8018ff */
[----:B------:R-:W-:-:S05]  /*0980*/  LEA.HI.X R5, R0, UR5, RZ, 0x3, P0 ;  /* 0x0000000500057c11 */ /* 0x000fca00080f1cff */
[----:B------:R-:W-:Y:S01]  /*0990*/  STG.E.64 desc[UR6][R4.64], R2 ;  /* 0x0000000204007986 */ /* 0x000fe2000c101b06 */
[----:B------:R-:W-:Y:S05]  /*09a0*/  EXIT ;  /* 0x000000000000794d */ /* 0x000fea0003800000 */
        .weak           $__internal_0_$__cuda_sm20_div_rn_f64_full
        .type           $__internal_0_$__cuda_sm20_div_rn_f64_full,@function
        .size           $__internal_0_$__cuda_sm20_div_rn_f64_full,(.L_x_8 - $__internal_0_$__cuda_sm20_div_rn_f64_full)
$__internal_0_$__cuda_sm20_div_rn_f64_full:
[----:B------:R-:W-:Y:S01]  /*09b0*/  IMAD.MOV.U32 R3, RZ, RZ, 0x3ffe8480 ;  /* 0x3ffe8480ff037424 */ /* 0x000fe200078e00ff */
[C---:B------:R-:W-:Y:S01]  /*09c0*/  FSETP.GEU.AND P1, PT, |R13|.reuse, 1.469367938527859385e-39, PT ;  /* 0x001000000d00780b */ /* 0x040fe20003f2e200 */
[----:B------:R-:W-:Y:S01]  /*09d0*/  IMAD.MOV.U32 R2, RZ, RZ, 0x0 ;  /* 0x00000000ff027424 */ /* 0x000fe200078e00ff */
[----:B------:R-:W-:Y:S01]  /*09e0*/  LOP3.LUT R5, R13, 0x7ff00000, RZ, 0xc0, !PT ;  /* 0x7ff000000d057812 */ /* 0x000fe200078ec0ff */
[----:B------:R-:W0:Y:S01]  /*09f0*/  MUFU.RCP64H R7, R3 ;  /* 0x0000000300077308 */ /* 0x000e220000001800 */
[----:B------:R-:W-:Y:S01]  /*0a00*/  IMAD.MOV.U32 R6, RZ, RZ, 0x1 ;  /* 0x00000001ff067424 */ /* 0x000fe200078e00ff */
[----:B------:R-:W-:Y:S01]  /*0a10*/  BSSY.RECONVERGENT B1, `(.L_x_3) ;  /* 0x0000045000017945 */ /* 0x000fe20003800200 */
[----:B------:R-:W-:Y:S01]  /*0a20*/  IMAD.MOV.U32 R11, RZ, RZ, 0x1ca00000 ;  /* 0x1ca00000ff0b7424 */ /* 0x000fe200078e00ff */
[----:B------:R-:W-:Y:S01]  /*0a30*/  ISETP.GE.U32.AND P0, PT, R5, 0x41300000, PT ;  /* 0x413000000500780c */ /* 0x000fe20003f06070 */
[----:B------:R-:W-:Y:S02]  /*0a40*/  IMAD.MOV.U32 R18, RZ, RZ, R5 ;  /* 0x000000ffff127224 */ /* 0x000fe400078e0005 */
[----:B------:R-:W-:Y:S01]  /*0a50*/  IMAD.MOV.U32 R19, RZ, RZ, 0x41300000 ;  /* 0x41300000ff137424 */ /* 0x000fe200078e00ff */
[----:B------:R-:W-:-:S03]  /*0a60*/  SEL R11, R11, 0x63400000, !P0 ;  /* 0x634000000b0b7807 */ /* 0x000fc60004000000 */
[----:B------:R-:W-:Y:S01]  /*0a70*/  VIADD R20, R19, 0xffffffff ;  /* 0xffffffff13147836 */ /* 0x000fe20000000000 */
[----:B0-----:R-:W-:-:S08]  /*0a80*/  DFMA R8, R6, -R2, 1 ;  /* 0x3ff000000608742b */ /* 0x001fd00000000802 */
[----:B------:R-:W-:-:S08]  /*0a90*/  DFMA R8, R8, R8, R8 ;  /* 0x000000080808722b */ /* 0x000fd00000000008 */
[----:B------:R-:W-:Y:S01]  /*0aa0*/  DFMA R14, R6, R8, R6 ;  /* 0x00000008060e722b */ /* 0x000fe20000000006 */
[C-C-:B------:R-:W-:Y:S01]  /*0ab0*/  @!P1 LOP3.LUT R8, R11.reuse, 0x80000000, R13.reuse, 0xf8, !PT ;  /* 0x800000000b089812 */ /* 0x140fe200078ef80d */
[----:B------:R-:W-:Y:S01]  /*0ac0*/  IMAD.MOV.U32 R6, RZ, RZ, R12 ;  /* 0x000000ffff067224 */ /* 0x000fe200078e000c */
[----:B------:R-:W-:Y:S02]  /*0ad0*/  LOP3.LUT R7, R11, 0x800fffff, R13, 0xf8, !PT ;  /* 0x800fffff0b077812 */ /* 0x000fe400078ef80d */
[----:B------:R-:W-:Y:S01]  /*0ae0*/  @!P1 LOP3.LUT R9, R8, 0x100000, RZ, 0xfc, !PT ;  /* 0x0010000008099812 */ /* 0x000fe200078efcff */
[----:B------:R-:W-:Y:S02]  /*0af0*/  @!P1 IMAD.MOV.U32 R8, RZ, RZ, RZ ;  /* 0x000000ffff089224 */ /* 0x000fe400078e00ff */
[----:B------:R-:W-:-:S04]  /*0b00*/  DFMA R16, R14, -R2, 1 ;  /* 0x3ff000000e10742b */ /* 0x000fc80000000802 */
[----:B------:R-:W-:-:S04]  /*0b10*/  @!P1 DFMA R6, R6, 2, -R8 ;  /* 0x400000000606982b */ /* 0x000fc80000000808 */
[----:B------:R-:W-:-:S06]  /*0b20*/  DFMA R16, R14, R16, R14 ;  /* 0x000000100e10722b */ /* 0x000fcc000000000e */
[----:B------:R-:W-:Y:S02]  /*0b30*/  @!P1 LOP3.LUT R18, R7, 0x7ff00000, RZ, 0xc0, !PT ;  /* 0x7ff0000007129812 */ /* 0x000fe400078ec0ff */
[----:B------:R-:W-:-:S03]  /*0b40*/  DMUL R8, R16, R6 ;  /* 0x0000000610087228 */ /* 0x000fc60000000000 */
[----:B------:R-:W-:-:S05]  /*0b50*/  VIADD R10, R18, 0xffffffff ;  /* 0xffffffff120a7836 */ /* 0x000fca0000000000 */
[----:B------:R-:W-:Y:S01]  /*0b60*/  DFMA R14, R8, -R2, R6 ;  /* 0x80000002080e722b */ /* 0x000fe20000000006 */
[----:B------:R-:W-:-:S04]  /*0b70*/  ISETP.GT.U32.AND P0, PT, R10, 0x7feffffe, PT ;  /* 0x7feffffe0a00780c */ /* 0x000fc80003f04070 */
[----:B------:R-:W-:-:S03]  /*0b80*/  ISETP.GT.U32.OR P0, PT, R20, 0x7feffffe, P0 ;  /* 0x7feffffe1400780c */ /* 0x000fc60000704470 */
[----:B------:R-:W-:-:S10]  /*0b90*/  DFMA R8, R16, R14, R8 ;  /* 0x0000000e1008722b */ /* 0x000fd40000000008 */
[----:B------:R-:W-:Y:S05]  /*0ba0*/  @P0 BRA `(.L_x_4) ;  /* 0x0000000000680947 */ /* 0x000fea0003800000 */
[----:B------:R-:W-:Y:S02]  /*0bb0*/  IMAD.MOV.U32 R10, RZ, RZ, 0x41300000 ;  /* 0x41300000ff0a7424 */ /* 0x000fe400078e00ff */
[----:B------:R-:W-:-:S03]  /*0bc0*/  IMAD.MOV.U32 R12, RZ, RZ, RZ ;  /* 0x000000ffff0c7224 */ /* 0x000fc600078e00ff */
[----:B------:R-:W-:-:S04]  /*0bd0*/  VIADDMNMX R5, R5, -R10, 0xb9600000, !PT ;  /* 0xb960000005057446 */ /* 0x000fc8000780090a */
[----:B------:R-:W-:-:S05]  /*0be0*/  VIMNMX R10, PT, PT, R5, 0x46a00000, PT ;  /* 0x46a00000050a7848 */ /* 0x000fca0003fe0100 */
[----:B------:R-:W-:-:S04]  /*0bf0*/  IMAD.IADD R14, R10, 0x1, -R11 ;  /* 0x000000010a0e7824 */ /* 0x000fc800078e0a0b */
[----:B------:R-:W-:-:S06]  /*0c00*/  VIADD R13, R14, 0x7fe00000 ;  /* 0x7fe000000e0d7836 */ /* 0x000fcc0000000000 */
[----:B------:R-:W-:-:S10]  /*0c10*/  DMUL R10, R8, R12 ;  /* 0x0000000c080a7228 */ /* 0x000fd40000000000 */
[----:B------:R-:W-:-:S13]  /*0c20*/  FSETP.GTU.AND P0, PT, |R11|, 1.469367938527859385e-39, PT ;  /* 0x001000000b00780b */ /* 0x000fda0003f0c200 */
[----:B------:R-:W-:Y:S05]  /*0c30*/  @P0 BRA `(.L_x_5) ;  /* 0x0000000000880947 */ /* 0x000fea0003800000 */
[----:B------:R-:W-:Y:S01]  /*0c40*/  DFMA R2, R8, -R2, R6 ;  /* 0x800000020802722b */ /* 0x000fe20000000006 */
[----:B------:R-:W-:-:S09]  /*0c50*/  IMAD.MOV.U32 R12, RZ, RZ, RZ ;  /* 0x000000ffff0c7224 */ /* 0x000fd200078e00ff */
[C---:B------:R-:W-:Y:S02]  /*0c60*/  FSETP.NEU.AND P0, PT, R3.reuse, RZ, PT ;  /* 0x000000ff0300720b */ /* 0x040fe40003f0d000 */
[----:B------:R-:W-:-:S04]  /*0c70*/  LOP3.LUT R2, R3, 0x413e8480, RZ, 0x3c, !PT ;  /* 0x413e848003027812 */ /* 0x000fc800078e3cff */
[----:B------:R-:W-:-:S04]  /*0c80*/  LOP3.LUT R5, R2, 0x80000000, RZ, 0xc0, !PT ;  /* 0x8000000002057812 */ /* 0x000fc800078ec0ff */
[----:B------:R-:W-:-:S03]  /*0c90*/  LOP3.LUT R13, R5, R13, RZ, 0xfc, !PT ;  /* 0x0000000d050d7212 */ /* 0x000fc600078efcff */
[----:B------:R-:W-:Y:S05]  /*0ca0*/  @!P0 BRA `(.L_x_5) ;  /* 0x00000000006c8947 */ /* 0x000fea0003800000 */
[----:B------:R-:W-:Y:S02]  /*0cb0*/  IMAD.MOV R3, RZ, RZ, -R14 ;  /* 0x000000ffff037224 */ /* 0x000fe400078e0a0e */
[----:B------:R-:W-:-:S06]  /*0cc0*/  IMAD.MOV.U32 R2, RZ, RZ, RZ ;  /* 0x000000ffff027224 */ /* 0x000fcc00078e00ff */
[----:B------:R-:W-:Y:S02]  /*0cd0*/  DFMA R2, R10, -R2, R8 ;  /* 0x800000020a02722b */ /* 0x000fe40000000008 */
[----:B------:R-:W-:-:S04]  /*0ce0*/  DMUL.RP R8, R8, R12 ;  /* 0x0000000c08087228 */ /* 0x000fc80000008000 */
[----:B------:R-:W-:-:S04]  /*0cf0*/  IADD3 R2, PT, PT, -R14, -0x43300000, RZ ;  /* 0xbcd000000e027810 */ /* 0x000fc80007ffe1ff */
[----:B------:R-:W-:Y:S02]  /*0d00*/  FSETP.NEU.AND P0, PT, |R3|, R2, PT ;  /* 0x000000020300720b */ /* 0x000fe40003f0d200 */
[----:B------:R-:W-:Y:S02]  /*0d10*/  LOP3.LUT R5, R9, R5, RZ, 0x3c, !PT ;  /* 0x0000000509057212 */ /* 0x000fe400078e3cff */
[----:B------:R-:W-:Y:S02]  /*0d20*/  FSEL R10, R8, R10, !P0 ;  /* 0x0000000a080a7208 */ /* 0x000fe40004000000 */
[----:B------:R-:W-:Y:S01]  /*0d30*/  FSEL R11, R5, R11, !P0 ;  /* 0x0000000b050b7208 */ /* 0x000fe20004000000 */
[----:B------:R-:W-:Y:S06]  /*0d40*/  BRA `(.L_x_5) ;  /* 0x0000000000447947 */ /* 0x000fec0003800000 */
.L_x_4:
[----:B------:R-:W-:-:S14]  /*0d50*/  DSETP.NAN.AND P0, PT, R12, R12, PT ;  /* 0x0000000c0c00722a */ /* 0x000fdc0003f08000 */
[----:B------:R-:W-:Y:S05]  /*0d60*/  @P0 BRA `(.L_x_6) ;  /* 0x0000000000340947 */ /* 0x000fea0003800000 */
[----:B------:R-:W-:Y:S01]  /*0d70*/  ISETP.NE.AND P0, PT, R18, R19, PT ;  /* 0x000000131200720c */ /* 0x000fe20003f05270 */
[----:B------:R-:W-:Y:S02]  /*0d80*/  IMAD.MOV.U32 R10, RZ, RZ, 0x0 ;  /* 0x00000000ff0a7424 */ /* 0x000fe400078e00ff */
[----:B------:R-:W-:-:S10]  /*0d90*/  IMAD.MOV.U32 R11, RZ, RZ, -0x80000 ;  /* 0xfff80000ff0b7424 */ /* 0x000fd400078e00ff */
[----:B------:R-:W-:Y:S05]  /*0da0*/  @!P0 BRA `(.L_x_5) ;  /* 0x00000000002c8947 */ /* 0x000fea0003800000 */
[----:B------:R-:W-:Y:S02]  /*0db0*/  ISETP.NE.AND P0, PT, R18, 0x7ff00000, PT ;  /* 0x7ff000001200780c */ /* 0x000fe40003f05270 */
[----:B------:R-:W-:Y:S02]  /*0dc0*/  LOP3.LUT R12, R13, 0x413e8480, RZ, 0x3c, !PT ;  /* 0x413e84800d0c7812 */ /* 0x000fe400078e3cff */
[----:B------:R-:W-:Y:S02]  /*0dd0*/  ISETP.EQ.OR P0, PT, R19, RZ, !P0 ;  /* 0x000000ff1300720c */ /* 0x000fe40004702670 */
[----:B------:R-:W-:-:S11]  /*0de0*/  LOP3.LUT R11, R12, 0x80000000, RZ, 0xc0, !PT ;  /* 0x800000000c0b7812 */ /* 0x000fd600078ec0ff */
[----:B------:R-:W-:Y:S01]  /*0df0*/  @P0 LOP3.LUT R2, R11, 0x7ff00000, RZ, 0xfc, !PT ;  /* 0x7ff000000b020812 */ /* 0x000fe200078efcff */
[----:B------:R-:W-:Y:S02]  /*0e00*/  @!P0 IMAD.MOV.U32 R10, RZ, RZ, RZ ;  /* 0x000000ffff0a8224 */ /* 0x000fe400078e00ff */
[----:B------:R-:W-:Y:S02]  /*0e10*/  @P0 IMAD.MOV.U32 R10, RZ, RZ, RZ ;  /* 0x000000ffff0a0224 */ /* 0x000fe400078e00ff */
[----:B------:R-:W-:Y:S01]  /*0e20*/  @P0 IMAD.MOV.U32 R11, RZ, RZ, R2 ;  /* 0x000000ffff0b0224 */ /* 0x000fe200078e0002 */
[----:B------:R-:W-:Y:S06]  /*0e30*/  BRA `(.L_x_5) ;  /* 0x0000000000087947 */ /* 0x000fec0003800000 */
.L_x_6:
[----:B------:R-:W-:Y:S01]  /*0e40*/  LOP3.LUT R11, R13, 0x80000, RZ, 0xfc, !PT ;  /* 0x000800000d0b7812 */ /* 0x000fe200078efcff */
[----:B------:R-:W-:-:S07]  /*0e50*/  IMAD.MOV.U32 R10, RZ, RZ, R12 ;  /* 0x000000ffff0a7224 */ /* 0x000fce00078e000c */
.L_x_5:
[----:B------:R-:W-:Y:S05]  /*0e60*/  BSYNC.RECONVERGENT B1 ;  /* 0x0000000000017941 */ /* 0x000fea0003800200 */
.L_x_3:
[----:B------:R-:W-:Y:S02]  /*0e70*/  IMAD.MOV.U32 R5, RZ, RZ, 0x0 ;  /* 0x00000000ff057424 */ /* 0x000fe400078e00ff */
[----:B------:R-:W-:Y:S02]  /*0e80*/  IMAD.MOV.U32 R2, RZ, RZ, R10 ;  /* 0x000000ffff027224 */ /* 0x000fe400078e000a */
[----:B------:R-:W-:Y:S01]  /*0e90*/  IMAD.MOV.U32 R3, RZ, RZ, R11 ;  /* 0x000000ffff037224 */ /* 0x000fe200078e000b */
[----:B------:R-:W-:Y:S06]  /*0ea0*/  RET.REL.NODEC R4 `(_Z6picudaPdxP17curandStateXORWOW) ;  /* 0xfffffff004547950 */ /* 0x000fec0003c3ffff */
.L_x_7:
[----:B------:R-:W-:-:S00]  /*0eb0*/  BRA `(.L_x_7) ;  /* 0xfffffffc00fc7947 */ /* 0x000fc0000383ffff */
[----:B------:R-:W-:-:S00]  /*0ec0*/  NOP ;  /* 0x0000000000007918 */ /* 0x000fc00000000000 */
        /* <DEDUP_REMOVED lines=11> */
.L_x_8:


//--------------------- .nv.global.init           --------------------------
	.section	.nv.global.init,"aw",@progbits
	.align	4
.nv.global.init:
	.type		mrg32k3aM1SubSeq,@object
	.size		mrg32k3aM1SubSeq,(mrg32k3aM2SubSeq - mrg32k3aM1SubSeq)
mrg32k3aM1SubSeq:
        /*0000*/ 	.byte	0x0b, 0xcc, 0xee, 0x04, 0x73, 0x29, 0x8b, 0x6f, 0xf6, 0x53, 0x03, 0xf6, 0x23, 0xf6, 0xea, 0xda
        /* <DEDUP_REMOVED lines=125> */
	.type		mrg32k3aM2SubSeq,@object
	.size		mrg32k3aM2SubSeq,(mrg32k3aM1 - mrg32k3aM2SubSeq)
mrg32k3aM2SubSeq:
        /* <DEDUP_REMOVED lines=126> */
	.type		mrg32k3aM1,@object
	.size		mrg32k3aM1,(mrg32k3aM1Seq - mrg32k3aM1)
mrg32k3aM1:
        /* <DEDUP_REMOVED lines=144> */
	.type		mrg32k3aM1Seq,@object
	.size		mrg32k3aM1Seq,(mrg32k3aM2 - mrg32k3aM1Seq)
mrg32k3aM1Seq:
        /* <DEDUP_REMOVED lines=144> */
	.type		mrg32k3aM2,@object
	.size		mrg32k3aM2,(mrg32k3aM2Seq - mrg32k3aM2)
mrg32k3aM2:
        /* <DEDUP_REMOVED lines=144> */
	.type		mrg32k3aM2Seq,@object
	.size		mrg32k3aM2Seq,(precalc_xorwow_matrix - mrg32k3aM2Seq)
mrg32k3aM2Seq:
        /* <DEDUP_REMOVED lines=144> */
	.type		precalc_xorwow_matrix,@object
	.size		precalc_xorwow_matrix,(precalc_xorwow_offset_matrix - precalc_xorwow_matrix)
precalc_xorwow_matrix:
        /* <DEDUP_REMOVED lines=6400> */
	.type		precalc_xorwow_offset_matrix,@object
	.size		precalc_xorwow_offset_matrix,(.L_1 - precalc_xorwow_offset_matrix)
precalc_xorwow_offset_matrix:
        /* <DEDUP_REMOVED lines=6400> */
.L_1:


//--------------------- .nv.shared.reserved.0     --------------------------
	.section	.nv.shared.reserved.0,"aw",@nobits
	.weak		__nv_reservedSMEM_offset_0_alias
	.size		__nv_reservedSMEM_offset_0_alias, 0, 64
	.other		__nv_reservedSMEM_offset_0_alias,@"STO_CUDA_RESERVED_SHARED STV_DEFAULT"
__nv_reservedSMEM_offset_0_alias:
	.zero		0
	.zero		64


//--------------------- .nv.constant0._Z6picudaPdxP17curandStateXORWOW --------------------------
	.section	.nv.constant0._Z6picudaPdxP17curandStateXORWOW,"a",@progbits
	.sectionflags	@""
	.align	4
.nv.constant0._Z6picudaPdxP17curandStateXORWOW:
	.zero		920


//--------------------- SYMBOLS --------------------------

	.type		.nv.reservedSmem.offset0,@object
	.size		.nv.reservedSmem.offset0,0x4
